	.headerflags	@"EF_CUDA_TEXMODE_UNIFIED EF_CUDA_64BIT_ADDRESS EF_CUDA_ACCELERATORS EF_CUDA_SM90 EF_CUDA_VIRTUAL_SM(EF_CUDA_SM90)"
	.elftype	@"ET_EXEC"


//--------------------- .nv.info                  --------------------------
	.section	.nv.info,"",@"SHT_CUDA_INFO"
	.align	4


	//----- nvinfo : EIATTR_REGCOUNT
	.align		4
        /*0000*/ 	.byte	0x04, 0x2f
        /*0002*/ 	.short	(.L_1 - .L_0)
	.align		4
.L_0:
        /*0004*/ 	.word	index@(triton_poi_fused_relu_0)
        /*0008*/ 	.word	0x00000008


	//----- nvinfo : EIATTR_MIN_STACK_SIZE
	.align		4
.L_1:
        /*000c*/ 	.byte	0x04, 0x12
        /*000e*/ 	.short	(.L_3 - .L_2)
	.align		4
.L_2:
        /*0010*/ 	.word	index@(triton_poi_fused_relu_0)
        /*0014*/ 	.word	0x00000000


	//----- nvinfo : EIATTR_FRAME_SIZE
	.align		4
.L_3:
        /*0018*/ 	.byte	0x04, 0x11
        /*001a*/ 	.short	(.L_5 - .L_4)
	.align		4
.L_4:
        /*001c*/ 	.word	index@(triton_poi_fused_relu_0)
        /*0020*/ 	.word	0x00000000


	//----- nvinfo : EIATTR_MIN_STACK_SIZE
	.align		4
.L_5:
        /*0024*/ 	.byte	0x04, 0x12
        /*0026*/ 	.short	(.L_7 - .L_6)
	.align		4
.L_6:
        /*0028*/ 	.word	index@(triton_poi_fused_relu_0)
        /*002c*/ 	.word	0x00000000
.L_7:


//--------------------- .nv.info.triton_poi_fused_relu_0 --------------------------
	.section	.nv.info.triton_poi_fused_relu_0,"",@"SHT_CUDA_INFO"
	.sectionflags	@""
	.align	4


	//----- nvinfo : EIATTR_CUDA_API_VERSION
	.align		4
        /*0000*/ 	.byte	0x04, 0x37
        /*0002*/ 	.short	(.L_9 - .L_8)
.L_8:
        /*0004*/ 	.word	0x0000007c


	//----- nvinfo : EIATTR_KPARAM_INFO
	.align		4
.L_9:
        /*0008*/ 	.byte	0x04, 0x17
        /*000a*/ 	.short	(.L_11 - .L_10)
.L_10:
        /*000c*/ 	.word	0x00000000
        /*0010*/ 	.short	0x0001
        /*0012*/ 	.short	0x0008
        /*0014*/ 	.byte	0x00, 0xf0, 0x11, 0x00


	//----- nvinfo : EIATTR_KPARAM_INFO
	.align		4
.L_11:
        /*0018*/ 	.byte	0x04, 0x17
        /*001a*/ 	.short	(.L_13 - .L_12)
.L_12:
        /*001c*/ 	.word	0x00000000
        /*0020*/ 	.short	0x0000
        /*0022*/ 	.short	0x0000
        /*0024*/ 	.byte	0x00, 0xf4, 0x21, 0x00


	//----- nvinfo : EIATTR_SPARSE_MMA_MASK
	.align		4
.L_13:
        /*0028*/ 	.byte	0x03, 0x50
        /*002a*/ 	.short	0x0000


	//----- nvinfo : EIATTR_MAXREG_COUNT
	.align		4
        /*002c*/ 	.byte	0x03, 0x1b
        /*002e*/ 	.short	0x00ff


	//----- nvinfo : EIATTR_EXIT_INSTR_OFFSETS
	.align		4
        /*0030*/ 	.byte	0x04, 0x1c
        /*0032*/ 	.short	(.L_15 - .L_14)


	//   ....[0]....
.L_14:
        /*0034*/ 	.word	0x00000100


	//   ....[1]....
        /*0038*/ 	.word	0x00000120


	//----- nvinfo : EIATTR_REQNTID
	.align		4
.L_15:
        /*003c*/ 	.byte	0x04, 0x10
        /*003e*/ 	.short	(.L_17 - .L_16)
.L_16:
        /*0040*/ 	.word	0x00000080
        /*0044*/ 	.word	0x00000001
        /*0048*/ 	.word	0x00000001


	//----- nvinfo : EIATTR_CRS_STACK_SIZE
	.align		4
.L_17:
        /*004c*/ 	.byte	0x04, 0x1e
        /*004e*/ 	.short	(.L_19 - .L_18)
.L_18:
        /*0050*/ 	.word	0x00000000


	//----- nvinfo : EIATTR_CBANK_PARAM_SIZE
	.align		4
.L_19:
        /*0054*/ 	.byte	0x03, 0x19
        /*0056*/ 	.short	0x000c


	//----- nvinfo : EIATTR_PARAM_CBANK
	.align		4
        /*0058*/ 	.byte	0x04, 0x0a
        /*005a*/ 	.short	(.L_21 - .L_20)
	.align		4
.L_20:
        /*005c*/ 	.word	index@(.nv.constant0.triton_poi_fused_relu_0)
        /*0060*/ 	.short	0x0210
        /*0062*/ 	.short	0x000c


	//----- nvinfo : EIATTR_SW_WAR
	.align		4
.L_21:
        /*0064*/ 	.byte	0x04, 0x36
        /*0066*/ 	.short	(.L_23 - .L_22)
.L_22:
        /*0068*/ 	.word	0x00000008
.L_23:


//--------------------- .nv.callgraph             --------------------------
	.section	.nv.callgraph,"",@"SHT_CUDA_CALLGRAPH"
	.align	4
	.sectionentsize	8
	.align		4
        /*0000*/ 	.word	0x00000000
	.align		4
        /*0004*/ 	.word	0xffffffff
	.align		4
        /*0008*/ 	.word	0x00000000
	.align		4
        /*000c*/ 	.word	0xfffffffe
	.align		4
        /*0010*/ 	.word	0x00000000
	.align		4
        /*0014*/ 	.word	0xfffffffd
	.align		4
        /*0018*/ 	.word	0x00000000
	.align		4
        /*001c*/ 	.word	0xfffffffc


//--------------------- .text.triton_poi_fused_relu_0 --------------------------
	.section	.text.triton_poi_fused_relu_0,"ax",@progbits
	.align	128
        .global         triton_poi_fused_relu_0
        .type           triton_poi_fused_relu_0,@function
        .size           triton_poi_fused_relu_0,(.L_x_3 - triton_poi_fused_relu_0)
        .other          triton_poi_fused_relu_0,@"STO_CUDA_ENTRY STV_DEFAULT"
triton_poi_fused_relu_0:
.text.triton_poi_fused_relu_0:
[----:B------:R-:W0:Y:S02]  /*0000*/  LDC R1, c[0x0][0x28] ;  /* 0x00000a00ff017b82 */ /* 0x000e240000000800 */
[----:B------:R-:W1:Y:S01]  /*0010*/  S2R R0, SR_TID.X ;  /* 0x0000000000007919 */ /* 0x000e620000002100 */
[----:B------:R-:W2:Y:S01]  /*0020*/  LDC.64 R2, c[0x0][0x210] ;  /* 0x00008400ff027b82 */ /* 0x000ea20000000a00 */
[----:B------:R-:W-:Y:S01]  /*0030*/  ULDC.64 UR4, c[0x0][0x208] ;  /* 0x0000820000047ab9 */ /* 0x000fe20000000a00 */
[----:B------:R-:W-:Y:S01]  /*0040*/  BSSY B0, `(.L_x_0) ;  /* 0x0000009000007945 */ /* 0x000fe20003800000 */
[----:B------:R-:W3:Y:S01]  /*0050*/  S2R R5, SR_CTAID.X ;  /* 0x0000000000057919 */ /* 0x000ee20000002500 */
[----:B-1----:R-:W-:-:S05]  /*0060*/  LOP3.LUT R0, R0, 0x7f, RZ, 0xc0, !PT ;  /* 0x0000007f00007812 */ /* 0x002fca00078ec0ff */
[----:B---3--:R-:W-:Y:S02]  /*0070*/  IMAD R5, R5, 0x80, R0 ;  /* 0x0000008005057824 */ /* 0x008fe400078e0200 */
[----:B------:R-:W-:Y:S02]  /*0080*/  IMAD.MOV.U32 R0, RZ, RZ, RZ ;  /* 0x000000ffff007224 */ /* 0x000fe400078e00ff */
[C---:B--2---:R-:W-:Y:S01]  /*0090*/  IMAD.WIDE R2, R5.reuse, 0x4, R2 ;  /* 0x0000000405027825 */ /* 0x044fe200078e0202 */
[----:B------:R-:W-:-:S13]  /*00a0*/  ISETP.GE.AND P1, PT, R5, 0x80, PT ;  /* 0x000000800500780c */ /* 0x000fda0003f26270 */
[----:B------:R-:W-:Y:S05]  /*00b0*/  @P1 BRA `(.L_x_1) ;  /* 0x0000000000041947 */ /* 0x000fea0003800000 */
[----:B------:R1:W5:Y:S02]  /*00c0*/  LDG.E R0, desc[UR4][R2.64] ;  /* 0x0000000402007981 */ /* 0x000364000c1e1900 */
.L_x_1:
[----:B------:R-:W-:Y:S05]  /*00d0*/  BSYNC B0 ;  /* 0x0000000000007941 */ /* 0x000fea0003800000 */
.L_x_0:
[----:B-----5:R-:W-:-:S04]  /*00e0*/  FSETP.GEU.AND P0, PT, R0, RZ, PT ;  /* 0x000000ff0000720b */ /* 0x020fc80003f0e000 */
[----:B------:R-:W-:Y:S01]  /*00f0*/  FSEL R5, R0, RZ, P0 ;  /* 0x000000ff00057208 */ /* 0x000fe20000000000 */
[----:B------:R-:W-:Y:S08]  /*0100*/  @P1 EXIT ;  /* 0x000000000000194d */ /* 0x000ff00003800000 */
[----:B------:R-:W-:Y:S01]  /*0110*/  STG.E desc[UR4][R2.64], R5 ;  /* 0x0000000502007986 */ /* 0x000fe2000c101904 */
[----:B------:R-:W-:Y:S05]  /*0120*/  EXIT ;  /* 0x000000000000794d */ /* 0x000fea0003800000 */
.L_x_2:
[----:B------:R-:W-:-:S00]  /*0130*/  BRA `(.L_x_2) ;  /* 0xfffffffc00fc7947 */ /* 0x000fc0000383ffff */
[----:B------:R-:W-:-:S00]  /*0140*/  NOP ;  /* 0x0000000000007918 */ /* 0x000fc00000000000 */
        /* <DEDUP_REMOVED lines=11> */
.L_x_3:


//--------------------- .nv.constant0.triton_poi_fused_relu_0 --------------------------
	.section	.nv.constant0.triton_poi_fused_relu_0,"a",@progbits
	.sectionflags	@""
	.align	4
.nv.constant0.triton_poi_fused_relu_0:
	.zero		540
